	.headerflags	@"EF_CUDA_TEXMODE_UNIFIED EF_CUDA_64BIT_ADDRESS EF_CUDA_ACCELERATORS EF_CUDA_SM90 EF_CUDA_VIRTUAL_SM(EF_CUDA_SM90)"
	.elftype	@"ET_EXEC"


//--------------------- .nv.info                  --------------------------
	.section	.nv.info,"",@"SHT_CUDA_INFO"
	.align	4


	//----- nvinfo : EIATTR_REGCOUNT
	.align		4
        /*0000*/ 	.byte	0x04, 0x2f
        /*0002*/ 	.short	(.L_1 - .L_0)
	.align		4
.L_0:
        /*0004*/ 	.word	index@(triton_poi_fused_mul_sigmoid_9)
        /*0008*/ 	.word	0x0000000e


	//----- nvinfo : EIATTR_MIN_STACK_SIZE
	.align		4
.L_1:
        /*000c*/ 	.byte	0x04, 0x12
        /*000e*/ 	.short	(.L_3 - .L_2)
	.align		4
.L_2:
        /*0010*/ 	.word	index@(triton_poi_fused_mul_sigmoid_9)
        /*0014*/ 	.word	0x00000000


	//----- nvinfo : EIATTR_FRAME_SIZE
	.align		4
.L_3:
        /*0018*/ 	.byte	0x04, 0x11
        /*001a*/ 	.short	(.L_5 - .L_4)
	.align		4
.L_4:
        /*001c*/ 	.word	index@(triton_poi_fused_mul_sigmoid_9)
        /*0020*/ 	.word	0x00000000


	//----- nvinfo : EIATTR_MIN_STACK_SIZE
	.align		4
.L_5:
        /*0024*/ 	.byte	0x04, 0x12
        /*0026*/ 	.short	(.L_7 - .L_6)
	.align		4
.L_6:
        /*0028*/ 	.word	index@(triton_poi_fused_mul_sigmoid_9)
        /*002c*/ 	.word	0x00000000
.L_7:


//--------------------- .nv.info.triton_poi_fused_mul_sigmoid_9 --------------------------
	.section	.nv.info.triton_poi_fused_mul_sigmoid_9,"",@"SHT_CUDA_INFO"
	.sectionflags	@""
	.align	4


	//----- nvinfo : EIATTR_CUDA_API_VERSION
	.align		4
        /*0000*/ 	.byte	0x04, 0x37
        /*0002*/ 	.short	(.L_9 - .L_8)
.L_8:
        /*0004*/ 	.word	0x0000007c


	//----- nvinfo : EIATTR_KPARAM_INFO
	.align		4
.L_9:
        /*0008*/ 	.byte	0x04, 0x17
        /*000a*/ 	.short	(.L_11 - .L_10)
.L_10:
        /*000c*/ 	.word	0x00000000
        /*0010*/ 	.short	0x0002
        /*0012*/ 	.short	0x0010
        /*0014*/ 	.byte	0x00, 0xf0, 0x11, 0x00


	//----- nvinfo : EIATTR_KPARAM_INFO
	.align		4
.L_11:
        /*0018*/ 	.byte	0x04, 0x17
        /*001a*/ 	.short	(.L_13 - .L_12)
.L_12:
        /*001c*/ 	.word	0x00000000
        /*0020*/ 	.short	0x0001
        /*0022*/ 	.short	0x0008
        /*0024*/ 	.byte	0x00, 0xf4, 0x21, 0x00


	//----- nvinfo : EIATTR_KPARAM_INFO
	.align		4
.L_13:
        /*0028*/ 	.byte	0x04, 0x17
        /*002a*/ 	.short	(.L_15 - .L_14)
.L_14:
        /*002c*/ 	.word	0x00000000
        /*0030*/ 	.short	0x0000
        /*0032*/ 	.short	0x0000
        /*0034*/ 	.byte	0x00, 0xf4, 0x21, 0x00


	//----- nvinfo : EIATTR_SPARSE_MMA_MASK
	.align		4
.L_15:
        /*0038*/ 	.byte	0x03, 0x50
        /*003a*/ 	.short	0x0000


	//----- nvinfo : EIATTR_MAXREG_COUNT
	.align		4
        /*003c*/ 	.byte	0x03, 0x1b
        /*003e*/ 	.short	0x00ff


	//----- nvinfo : EIATTR_EXIT_INSTR_OFFSETS
	.align		4
        /*0040*/ 	.byte	0x04, 0x1c
        /*0042*/ 	.short	(.L_17 - .L_16)


	//   ....[0]....
.L_16:
        /*0044*/ 	.word	0x00000290


	//   ....[1]....
        /*0048*/ 	.word	0x000002b0


	//----- nvinfo : EIATTR_REQNTID
	.align		4
.L_17:
        /*004c*/ 	.byte	0x04, 0x10
        /*004e*/ 	.short	(.L_19 - .L_18)
.L_18:
        /*0050*/ 	.word	0x00000020
        /*0054*/ 	.word	0x00000001
        /*0058*/ 	.word	0x00000001


	//----- nvinfo : EIATTR_CBANK_PARAM_SIZE
	.align		4
.L_19:
        /*005c*/ 	.byte	0x03, 0x19
        /*005e*/ 	.short	0x0014


	//----- nvinfo : EIATTR_PARAM_CBANK
	.align		4
        /*0060*/ 	.byte	0x04, 0x0a
        /*0062*/ 	.short	(.L_21 - .L_20)
	.align		4
.L_20:
        /*0064*/ 	.word	index@(.nv.constant0.triton_poi_fused_mul_sigmoid_9)
        /*0068*/ 	.short	0x0210
        /*006a*/ 	.short	0x0014


	//----- nvinfo : EIATTR_SW_WAR
	.align		4
.L_21:
        /*006c*/ 	.byte	0x04, 0x36
        /*006e*/ 	.short	(.L_23 - .L_22)
.L_22:
        /*0070*/ 	.word	0x00000008
.L_23:


//--------------------- .nv.callgraph             --------------------------
	.section	.nv.callgraph,"",@"SHT_CUDA_CALLGRAPH"
	.align	4
	.sectionentsize	8
	.align		4
        /*0000*/ 	.word	0x00000000
	.align		4
        /*0004*/ 	.word	0xffffffff
	.align		4
        /*0008*/ 	.word	0x00000000
	.align		4
        /*000c*/ 	.word	0xfffffffe
	.align		4
        /*0010*/ 	.word	0x00000000
	.align		4
        /*0014*/ 	.word	0xfffffffd
	.align		4
        /*0018*/ 	.word	0x00000000
	.align		4
        /*001c*/ 	.word	0xfffffffc


//--------------------- .text.triton_poi_fused_mul_sigmoid_9 --------------------------
	.section	.text.triton_poi_fused_mul_sigmoid_9,"ax",@progbits
	.align	128
        .global         triton_poi_fused_mul_sigmoid_9
        .type           triton_poi_fused_mul_sigmoid_9,@function
        .size           triton_poi_fused_mul_sigmoid_9,(.L_x_1 - triton_poi_fused_mul_sigmoid_9)
        .other          triton_poi_fused_mul_sigmoid_9,@"STO_CUDA_ENTRY STV_DEFAULT"
triton_poi_fused_mul_sigmoid_9:
.text.triton_poi_fused_mul_sigmoid_9:
[----:B------:R-:W0:Y:S02]  /*0000*/  LDC R1, c[0x0][0x28] ;  /* 0x00000a00ff017b82 */ /* 0x000e240000000800 */
[----:B------:R-:W1:Y:S01]  /*0010*/  S2R R0, SR_TID.X ;  /* 0x0000000000007919 */ /* 0x000e620000002100 */
[----:B------:R-:W2:Y:S01]  /*0020*/  LDC.64 R4, c[0x0][0x210] ;  /* 0x00008400ff047b82 */ /* 0x000ea20000000a00 */
[----:B------:R-:W-:Y:S01]  /*0030*/  CS2R R2, SRZ ;  /* 0x0000000000027805 */ /* 0x000fe2000001ff00 */
[----:B------:R-:W-:Y:S01]  /*0040*/  ULDC.64 UR4, c[0x0][0x208] ;  /* 0x0000820000047ab9 */ /* 0x000fe20000000a00 */
[----:B------:R-:W3:Y:S01]  /*0050*/  S2R R7, SR_CTAID.X ;  /* 0x0000000000077919 */ /* 0x000ee20000002500 */
[----:B-1----:R-:W-:-:S04]  /*0060*/  SHF.L.U32 R0, R0, 0x1, RZ ;  /* 0x0000000100007819 */ /* 0x002fc800000006ff */
[----:B------:R-:W-:-:S04]  /*0070*/  LOP3.LUT R0, R0, 0x3e, RZ, 0xc0, !PT ;  /* 0x0000003e00007812 */ /* 0x000fc800078ec0ff */
[----:B---3--:R-:W-:-:S04]  /*0080*/  LEA R7, R7, R0, 0x6 ;  /* 0x0000000007077211 */ /* 0x008fc800078e30ff */
[C---:B------:R-:W-:Y:S01]  /*0090*/  ISETP.GE.AND P0, PT, R7.reuse, 0x40, PT ;  /* 0x000000400700780c */ /* 0x040fe20003f06270 */
[----:B--2---:R-:W-:-:S12]  /*00a0*/  IMAD.WIDE R4, R7, 0x4, R4 ;  /* 0x0000000407047825 */ /* 0x004fd800078e0204 */
[----:B------:R1:W2:Y:S02]  /*00b0*/  @!P0 LDG.E.64 R2, desc[UR4][R4.64] ;  /* 0x0000000404028981 */ /* 0x0002a4000c1e1b00 */
[----:B-1----:R-:W1:Y:S02]  /*00c0*/  LDC.64 R4, c[0x0][0x218] ;  /* 0x00008600ff047b82 */ /* 0x002e640000000a00 */
[----:B-1----:R-:W-:-:S04]  /*00d0*/  IMAD.WIDE R4, R7, 0x4, R4 ;  /* 0x0000000407047825 */ /* 0x002fc800078e0204 */
[----:B--2---:R-:W-:-:S04]  /*00e0*/  FFMA R0, R2, -1.7020000219345092773, RZ ;  /* 0xbfd9db2302007823 */ /* 0x004fc800000000ff */
[----:B------:R-:W-:Y:S01]  /*00f0*/  FMUL R6, R0, 1.4426950216293334961 ;  /* 0x3fb8aa3b00067820 */ /* 0x000fe20000400000 */
[----:B------:R-:W-:-:S04]  /*0100*/  FFMA R0, R3, -1.7020000219345092773, RZ ;  /* 0xbfd9db2303007823 */ /* 0x000fc800000000ff */
[----:B------:R-:W-:Y:S01]  /*0110*/  FMUL R8, R0, 1.4426950216293334961 ;  /* 0x3fb8aa3b00087820 */ /* 0x000fe20000400000 */
[----:B------:R-:W-:-:S04]  /*0120*/  FSETP.GEU.AND P1, PT, R6, -126, PT ;  /* 0xc2fc00000600780b */ /* 0x000fc80003f2e000 */
[----:B------:R-:W-:-:S09]  /*0130*/  FSETP.GEU.AND P2, PT, R8, -126, PT ;  /* 0xc2fc00000800780b */ /* 0x000fd20003f4e000 */
[----:B------:R-:W-:-:S04]  /*0140*/  @!P1 FMUL R6, R6, 0.5 ;  /* 0x3f00000006069820 */ /* 0x000fc80000400000 */
[----:B------:R-:W-:Y:S01]  /*0150*/  @!P2 FMUL R8, R8, 0.5 ;  /* 0x3f0000000808a820 */ /* 0x000fe20000400000 */
[----:B------:R1:W2:Y:S08]  /*0160*/  MUFU.EX2 R0, R6 ;  /* 0x0000000600007308 */ /* 0x0002b00000000800 */
[----:B------:R-:W3:Y:S01]  /*0170*/  MUFU.EX2 R9, R8 ;  /* 0x0000000800097308 */ /* 0x000ee20000000800 */
[----:B-1----:R-:W-:Y:S01]  /*0180*/  HFMA2.MMA R6, -RZ, RZ, 1.625, 0 ;  /* 0x3e800000ff067435 */ /* 0x002fe200000001ff */
[----:B--2---:R-:W-:-:S04]  /*0190*/  @!P1 FMUL R0, R0, R0 ;  /* 0x0000000000009220 */ /* 0x004fc80000400000 */
[----:B------:R-:W-:Y:S01]  /*01a0*/  FADD R0, R0, 1 ;  /* 0x3f80000000007421 */ /* 0x000fe20000000000 */
[----:B---3--:R-:W-:-:S04]  /*01b0*/  @!P2 FMUL R9, R9, R9 ;  /* 0x000000090909a220 */ /* 0x008fc80000400000 */
[----:B------:R-:W-:Y:S01]  /*01c0*/  FSETP.GT.AND P1, PT, R0, 8.50705917302346158658e+37, PT ;  /* 0x7e8000000000780b */ /* 0x000fe20003f24000 */
[----:B------:R-:W-:-:S03]  /*01d0*/  FADD R9, R9, 1 ;  /* 0x3f80000009097421 */ /* 0x000fc60000000000 */
[----:B------:R-:W-:Y:S02]  /*01e0*/  FSEL R11, R6, 1, P1 ;  /* 0x3f800000060b7808 */ /* 0x000fe40000800000 */
[----:B------:R-:W-:-:S04]  /*01f0*/  FSETP.GT.AND P2, PT, R9, 8.50705917302346158658e+37, PT ;  /* 0x7e8000000900780b */ /* 0x000fc80003f44000 */
[----:B------:R-:W-:-:S03]  /*0200*/  FSEL R6, R6, 1, P2 ;  /* 0x3f80000006067808 */ /* 0x000fc60001000000 */
[----:B------:R-:W-:-:S06]  /*0210*/  @P1 FMUL R0, R0, 0.25 ;  /* 0x3e80000000001820 */ /* 0x000fcc0000400000 */
[----:B------:R-:W1:Y:S01]  /*0220*/  MUFU.RCP R0, R0 ;  /* 0x0000000000007308 */ /* 0x000e620000001000 */
[----:B------:R-:W-:-:S07]  /*0230*/  @P2 FMUL R9, R9, 0.25 ;  /* 0x3e80000009092820 */ /* 0x000fce0000400000 */
[----:B------:R-:W2:Y:S01]  /*0240*/  MUFU.RCP R9, R9 ;  /* 0x0000000900097308 */ /* 0x000ea20000001000 */
[----:B-1----:R-:W-:-:S04]  /*0250*/  FMUL R11, R0, R11 ;  /* 0x0000000b000b7220 */ /* 0x002fc80000400000 */
[----:B------:R-:W-:Y:S01]  /*0260*/  FMUL R2, R11, R2 ;  /* 0x000000020b027220 */ /* 0x000fe20000400000 */
[----:B--2---:R-:W-:-:S04]  /*0270*/  FMUL R6, R9, R6 ;  /* 0x0000000609067220 */ /* 0x004fc80000400000 */
[----:B------:R-:W-:Y:S01]  /*0280*/  FMUL R3, R6, R3 ;  /* 0x0000000306037220 */ /* 0x000fe20000400000 */
[----:B------:R-:W-:Y:S06]  /*0290*/  @P0 EXIT ;  /* 0x000000000000094d */ /* 0x000fec0003800000 */
[----:B------:R-:W-:Y:S01]  /*02a0*/  STG.E.64 desc[UR4][R4.64], R2 ;  /* 0x0000000204007986 */ /* 0x000fe2000c101b04 */
[----:B------:R-:W-:Y:S05]  /*02b0*/  EXIT ;  /* 0x000000000000794d */ /* 0x000fea0003800000 */
.L_x_0:
[----:B------:R-:W-:-:S00]  /*02c0*/  BRA `(.L_x_0) ;  /* 0xfffffffc00fc7947 */ /* 0x000fc0000383ffff */
[----:B------:R-:W-:-:S00]  /*02d0*/  NOP ;  /* 0x0000000000007918 */ /* 0x000fc00000000000 */
        /* <DEDUP_REMOVED lines=10> */
.L_x_1:


//--------------------- .nv.constant0.triton_poi_fused_mul_sigmoid_9 --------------------------
	.section	.nv.constant0.triton_poi_fused_mul_sigmoid_9,"a",@progbits
	.sectionflags	@""
	.align	4
.nv.constant0.triton_poi_fused_mul_sigmoid_9:
	.zero		548
